//
// Generated by NVIDIA NVVM Compiler
//
// Compiler Build ID: CL-36424714
// Cuda compilation tools, release 13.0, V13.0.88
// Based on NVVM 20.0.0
//

.version 9.0
.target sm_100
.address_size 64

	// .globl	_Z14impalaFindSmemPKfS0_iiPi

.visible .entry _Z14impalaFindSmemPKfS0_iiPi(
	.param .u64 .ptr .align 1 _Z14impalaFindSmemPKfS0_iiPi_param_0,
	.param .u64 .ptr .align 1 _Z14impalaFindSmemPKfS0_iiPi_param_1,
	.param .u32 _Z14impalaFindSmemPKfS0_iiPi_param_2,
	.param .u32 _Z14impalaFindSmemPKfS0_iiPi_param_3,
	.param .u64 .ptr .align 1 _Z14impalaFindSmemPKfS0_iiPi_param_4
)
{
	.reg .pred 	%p<41>;
	.reg .b32 	%r<96>;
	.reg .b32 	%f<46>;
	.reg .b64 	%rd<43>;

	ld.param.u64 	%rd13, [_Z14impalaFindSmemPKfS0_iiPi_param_0];
	ld.param.u64 	%rd14, [_Z14impalaFindSmemPKfS0_iiPi_param_1];
	ld.param.u32 	%r54, [_Z14impalaFindSmemPKfS0_iiPi_param_2];
	ld.param.u32 	%r53, [_Z14impalaFindSmemPKfS0_iiPi_param_3];
	ld.param.u64 	%rd12, [_Z14impalaFindSmemPKfS0_iiPi_param_4];
	cvta.to.global.u64 	%rd1, %rd13;
	cvta.to.global.u64 	%rd2, %rd14;
	mov.u32 	%r55, %ctaid.x;
	mov.u32 	%r56, %ntid.x;
	mov.u32 	%r57, %tid.x;
	mad.lo.s32 	%r1, %r55, %r56, %r57;
	setp.ge.s32 	%p1, %r1, %r54;
	@%p1 bra 	$L__BB0_43;
	setp.lt.s32 	%p2, %r53, 1;
	mov.b32 	%r72, 1;
	@%p2 bra 	$L__BB0_42;
	mul.lo.s32 	%r2, %r53, %r1;
	and.b32  	%r3, %r53, 7;
	setp.lt.u32 	%p3, %r53, 8;
	mov.b32 	%r72, 1;
	mov.b32 	%r88, 0;
	@%p3 bra 	$L__BB0_21;
	and.b32  	%r88, %r53, 2147483640;
	neg.s32 	%r70, %r88;
	add.s64 	%rd42, %rd2, 16;
	mul.wide.s32 	%rd15, %r2, 4;
	add.s64 	%rd16, %rd15, %rd1;
	add.s64 	%rd41, %rd16, 16;
	mov.b32 	%r72, 1;
	mov.u32 	%r69, %r2;
$L__BB0_4:
	.pragma "nounroll";
	ld.global.f32 	%f1, [%rd42+-16];
	abs.f32 	%f16, %f1;
	setp.nan.f32 	%p4, %f16, %f16;
	@%p4 bra 	$L__BB0_6;
	mul.wide.s32 	%rd17, %r69, 4;
	add.s64 	%rd18, %rd1, %rd17;
	ld.global.f32 	%f17, [%rd18];
	setp.neu.f32 	%p5, %f17, %f1;
	selp.b32 	%r72, 0, %r72, %p5;
$L__BB0_6:
	ld.global.f32 	%f2, [%rd42+-12];
	abs.f32 	%f18, %f2;
	setp.nan.f32 	%p6, %f18, %f18;
	@%p6 bra 	$L__BB0_8;
	ld.global.f32 	%f19, [%rd41+-12];
	setp.neu.f32 	%p7, %f19, %f2;
	selp.b32 	%r72, 0, %r72, %p7;
$L__BB0_8:
	ld.global.f32 	%f3, [%rd42+-8];
	abs.f32 	%f20, %f3;
	setp.nan.f32 	%p8, %f20, %f20;
	@%p8 bra 	$L__BB0_10;
	ld.global.f32 	%f21, [%rd41+-8];
	setp.neu.f32 	%p9, %f21, %f3;
	selp.b32 	%r72, 0, %r72, %p9;
$L__BB0_10:
	ld.global.f32 	%f4, [%rd42+-4];
	abs.f32 	%f22, %f4;
	setp.nan.f32 	%p10, %f22, %f22;
	@%p10 bra 	$L__BB0_12;
	ld.global.f32 	%f23, [%rd41+-4];
	setp.neu.f32 	%p11, %f23, %f4;
	selp.b32 	%r72, 0, %r72, %p11;
$L__BB0_12:
	ld.global.f32 	%f5, [%rd42];
	abs.f32 	%f24, %f5;
	setp.nan.f32 	%p12, %f24, %f24;
	@%p12 bra 	$L__BB0_14;
	ld.global.f32 	%f25, [%rd41];
	setp.neu.f32 	%p13, %f25, %f5;
	selp.b32 	%r72, 0, %r72, %p13;
$L__BB0_14:
	ld.global.f32 	%f6, [%rd42+4];
	abs.f32 	%f26, %f6;
	setp.nan.f32 	%p14, %f26, %f26;
	@%p14 bra 	$L__BB0_16;
	ld.global.f32 	%f27, [%rd41+4];
	setp.neu.f32 	%p15, %f27, %f6;
	selp.b32 	%r72, 0, %r72, %p15;
$L__BB0_16:
	ld.global.f32 	%f7, [%rd42+8];
	abs.f32 	%f28, %f7;
	setp.nan.f32 	%p16, %f28, %f28;
	@%p16 bra 	$L__BB0_18;
	ld.global.f32 	%f29, [%rd41+8];
	setp.neu.f32 	%p17, %f29, %f7;
	selp.b32 	%r72, 0, %r72, %p17;
$L__BB0_18:
	ld.global.f32 	%f8, [%rd42+12];
	abs.f32 	%f30, %f8;
	setp.nan.f32 	%p18, %f30, %f30;
	@%p18 bra 	$L__BB0_20;
	ld.global.f32 	%f31, [%rd41+12];
	setp.neu.f32 	%p19, %f31, %f8;
	selp.b32 	%r72, 0, %r72, %p19;
$L__BB0_20:
	add.s32 	%r70, %r70, 8;
	add.s32 	%r69, %r69, 8;
	add.s64 	%rd42, %rd42, 32;
	add.s64 	%rd41, %rd41, 32;
	setp.ne.s32 	%p20, %r70, 0;
	@%p20 bra 	$L__BB0_4;
$L__BB0_21:
	setp.eq.s32 	%p21, %r3, 0;
	@%p21 bra 	$L__BB0_42;
	and.b32  	%r30, %r53, 3;
	setp.lt.u32 	%p22, %r3, 4;
	@%p22 bra 	$L__BB0_32;
	mul.wide.u32 	%rd19, %r88, 4;
	add.s64 	%rd9, %rd2, %rd19;
	ld.global.f32 	%f9, [%rd9];
	abs.f32 	%f32, %f9;
	setp.nan.f32 	%p23, %f32, %f32;
	@%p23 bra 	$L__BB0_25;
	add.s32 	%r64, %r88, %r2;
	mul.wide.s32 	%rd20, %r64, 4;
	add.s64 	%rd21, %rd1, %rd20;
	ld.global.f32 	%f33, [%rd21];
	setp.neu.f32 	%p24, %f33, %f9;
	selp.b32 	%r72, 0, %r72, %p24;
$L__BB0_25:
	ld.global.f32 	%f10, [%rd9+4];
	abs.f32 	%f34, %f10;
	setp.nan.f32 	%p25, %f34, %f34;
	cvt.s64.s32 	%rd22, %r2;
	cvt.u64.u32 	%rd23, %r88;
	add.s64 	%rd24, %rd23, %rd22;
	shl.b64 	%rd25, %rd24, 2;
	add.s64 	%rd10, %rd1, %rd25;
	@%p25 bra 	$L__BB0_27;
	ld.global.f32 	%f35, [%rd10+4];
	setp.neu.f32 	%p26, %f35, %f10;
	selp.b32 	%r72, 0, %r72, %p26;
$L__BB0_27:
	ld.global.f32 	%f11, [%rd9+8];
	abs.f32 	%f36, %f11;
	setp.nan.f32 	%p27, %f36, %f36;
	@%p27 bra 	$L__BB0_29;
	ld.global.f32 	%f37, [%rd10+8];
	setp.neu.f32 	%p28, %f37, %f11;
	selp.b32 	%r72, 0, %r72, %p28;
$L__BB0_29:
	ld.global.f32 	%f12, [%rd9+12];
	abs.f32 	%f38, %f12;
	setp.nan.f32 	%p29, %f38, %f38;
	@%p29 bra 	$L__BB0_31;
	ld.global.f32 	%f39, [%rd10+12];
	setp.neu.f32 	%p30, %f39, %f12;
	selp.b32 	%r72, 0, %r72, %p30;
$L__BB0_31:
	add.s32 	%r88, %r88, 4;
$L__BB0_32:
	setp.eq.s32 	%p31, %r30, 0;
	@%p31 bra 	$L__BB0_42;
	setp.eq.s32 	%p32, %r30, 1;
	@%p32 bra 	$L__BB0_39;
	mul.wide.u32 	%rd26, %r88, 4;
	add.s64 	%rd11, %rd2, %rd26;
	ld.global.f32 	%f13, [%rd11];
	abs.f32 	%f40, %f13;
	setp.nan.f32 	%p33, %f40, %f40;
	@%p33 bra 	$L__BB0_36;
	add.s32 	%r66, %r88, %r2;
	mul.wide.s32 	%rd27, %r66, 4;
	add.s64 	%rd28, %rd1, %rd27;
	ld.global.f32 	%f41, [%rd28];
	setp.neu.f32 	%p34, %f41, %f13;
	selp.b32 	%r72, 0, %r72, %p34;
$L__BB0_36:
	ld.global.f32 	%f14, [%rd11+4];
	abs.f32 	%f42, %f14;
	setp.nan.f32 	%p35, %f42, %f42;
	@%p35 bra 	$L__BB0_38;
	cvt.s64.s32 	%rd29, %r2;
	cvt.u64.u32 	%rd30, %r88;
	add.s64 	%rd31, %rd30, %rd29;
	shl.b64 	%rd32, %rd31, 2;
	add.s64 	%rd33, %rd1, %rd32;
	ld.global.f32 	%f43, [%rd33+4];
	setp.neu.f32 	%p36, %f43, %f14;
	selp.b32 	%r72, 0, %r72, %p36;
$L__BB0_38:
	add.s32 	%r88, %r88, 2;
$L__BB0_39:
	and.b32  	%r67, %r53, 1;
	setp.eq.b32 	%p37, %r67, 1;
	not.pred 	%p38, %p37;
	@%p38 bra 	$L__BB0_42;
	mul.wide.u32 	%rd34, %r88, 4;
	add.s64 	%rd35, %rd2, %rd34;
	ld.global.f32 	%f15, [%rd35];
	abs.f32 	%f44, %f15;
	setp.nan.f32 	%p39, %f44, %f44;
	@%p39 bra 	$L__BB0_42;
	add.s32 	%r68, %r88, %r2;
	mul.wide.s32 	%rd36, %r68, 4;
	add.s64 	%rd37, %rd1, %rd36;
	ld.global.f32 	%f45, [%rd37];
	setp.neu.f32 	%p40, %f45, %f15;
	selp.b32 	%r72, 0, %r72, %p40;
$L__BB0_42:
	cvta.to.global.u64 	%rd38, %rd12;
	mul.wide.s32 	%rd39, %r1, 4;
	add.s64 	%rd40, %rd38, %rd39;
	st.global.u32 	[%rd40], %r72;
$L__BB0_43:
	ret;

}


// ===== COMPILED SASS (sm_100) =====

	.target	sm_100

	.elftype	@"ET_EXEC"


//--------------------- .note.nv.tkinfo           --------------------------
	.section	.note.nv.tkinfo,"",@"SHT_NOTE"
	.sectionflags	@"SHF_NOTE_NV_TKINFO"
	.tkinfo
        /*0018*/ 	.word	0x00000002
        /*0030*/ 	.string	""
        /*0030*/ 	.string	"ptxas"
        /*0030*/ 	.string	"Cuda compilation tools, release 13.0, V13.0.88"
        /*0030*/ 	.string	"Build cuda_13.0.r13.0/compiler.36424714_0"
        /*0030*/ 	.string	"-arch sm_100 -m 64 "



//--------------------- .note.nv.cuinfo           --------------------------
	.section	.note.nv.cuinfo,"",@"SHT_NOTE"
	.sectionflags	@"SHF_NOTE_NV_CUINFO"
        /*0018*/ 	.short	0x0002
        /*001a*/ 	.short	0x0064
        /*001c*/ 	.short	0x0082
	.zero		2


//--------------------- .nv.info                  --------------------------
	.section	.nv.info,"",@"SHT_CUDA_INFO"
	.align	4


	//----- nvinfo : EIATTR_REGCOUNT
	.align		4
        /*0000*/ 	.byte	0x04, 0x2f
        /*0002*/ 	.short	(.L_1 - .L_0)
	.align		4
.L_0:
        /*0004*/ 	.word	index@(_Z14impalaFindSmemPKfS0_iiPi)
        /*0008*/ 	.word	0x00000018


	//----- nvinfo : EIATTR_FRAME_SIZE
	.align		4
.L_1:
        /*000c*/ 	.byte	0x04, 0x11
        /*000e*/ 	.short	(.L_3 - .L_2)
	.align		4
.L_2:
        /*0010*/ 	.word	index@(_Z14impalaFindSmemPKfS0_iiPi)
        /*0014*/ 	.word	0x00000000


	//----- nvinfo : EIATTR_MIN_STACK_SIZE
	.align		4
.L_3:
        /*0018*/ 	.byte	0x04, 0x12
        /*001a*/ 	.short	(.L_5 - .L_4)
	.align		4
.L_4:
        /*001c*/ 	.word	index@(_Z14impalaFindSmemPKfS0_iiPi)
        /*0020*/ 	.word	0x00000000
.L_5:


//--------------------- .nv.compat                --------------------------
	.section	.nv.compat,"",@"SHT_CUDA_COMPAT_INFO"
	.align	4
        /*0000*/ 	.byte	0x02, 0x09, 0x00, 0x00, 0x02, 0x02, 0x01, 0x00, 0x02, 0x05, 0x05, 0x00, 0x03, 0x07, 0x01, 0x01
        /*0010*/ 	.byte	0x02, 0x03, 0x00, 0x00, 0x02, 0x06, 0x01, 0x00, 0x04, 0x0b, 0x08, 0x00, 0x09, 0x00, 0x00, 0x00
        /*0020*/ 	.byte	0x00, 0x00, 0x00, 0x00


//--------------------- .nv.info._Z14impalaFindSmemPKfS0_iiPi --------------------------
	.section	.nv.info._Z14impalaFindSmemPKfS0_iiPi,"",@"SHT_CUDA_INFO"
	.sectionflags	@""
	.align	4


	//----- nvinfo : EIATTR_CUDA_API_VERSION
	.align		4
        /*0000*/ 	.byte	0x04, 0x37
        /*0002*/ 	.short	(.L_7 - .L_6)
.L_6:
        /*0004*/ 	.word	0x00000082


	//----- nvinfo : EIATTR_KPARAM_INFO
	.align		4
.L_7:
        /*0008*/ 	.byte	0x04, 0x17
        /*000a*/ 	.short	(.L_9 - .L_8)
.L_8:
        /*000c*/ 	.word	0x00000000
        /*0010*/ 	.short	0x0004
        /*0012*/ 	.short	0x0018
        /*0014*/ 	.byte	0x00, 0xf5, 0x21, 0x00


	//----- nvinfo : EIATTR_KPARAM_INFO
	.align		4
.L_9:
        /*0018*/ 	.byte	0x04, 0x17
        /*001a*/ 	.short	(.L_11 - .L_10)
.L_10:
        /*001c*/ 	.word	0x00000000
        /*0020*/ 	.short	0x0003
        /*0022*/ 	.short	0x0014
        /*0024*/ 	.byte	0x00, 0xf0, 0x11, 0x00


	//----- nvinfo : EIATTR_KPARAM_INFO
	.align		4
.L_11:
        /*0028*/ 	.byte	0x04, 0x17
        /*002a*/ 	.short	(.L_13 - .L_12)
.L_12:
        /*002c*/ 	.word	0x00000000
        /*0030*/ 	.short	0x0002
        /*0032*/ 	.short	0x0010
        /*0034*/ 	.byte	0x00, 0xf0, 0x11, 0x00


	//----- nvinfo : EIATTR_KPARAM_INFO
	.align		4
.L_13:
        /*0038*/ 	.byte	0x04, 0x17
        /*003a*/ 	.short	(.L_15 - .L_14)
.L_14:
        /*003c*/ 	.word	0x00000000
        /*0040*/ 	.short	0x0001
        /*0042*/ 	.short	0x0008
        /*0044*/ 	.byte	0x00, 0xf5, 0x21, 0x00


	//----- nvinfo : EIATTR_KPARAM_INFO
	.align		4
.L_15:
        /*0048*/ 	.byte	0x04, 0x17
        /*004a*/ 	.short	(.L_17 - .L_16)
.L_16:
        /*004c*/ 	.word	0x00000000
        /*0050*/ 	.short	0x0000
        /*0052*/ 	.short	0x0000
        /*0054*/ 	.byte	0x00, 0xf5, 0x21, 0x00


	//----- nvinfo : EIATTR_SPARSE_MMA_MASK
	.align		4
.L_17:
        /*0058*/ 	.byte	0x03, 0x50
        /*005a*/ 	.short	0x0000


	//----- nvinfo : EIATTR_MAXREG_COUNT
	.align		4
        /*005c*/ 	.byte	0x03, 0x1b
        /*005e*/ 	.short	0x00ff


	//----- nvinfo : EIATTR_MERCURY_ISA_VERSION
	.align		4
        /*0060*/ 	.byte	0x03, 0x5f
        /*0062*/ 	.short	0x0101


	//----- nvinfo : EIATTR_VRC_CTA_INIT_COUNT
	.align		4
        /*0064*/ 	.byte	0x02, 0x4a
	.zero		1
	.zero		1


	//----- nvinfo : EIATTR_EXIT_INSTR_OFFSETS
	.align		4
        /*0068*/ 	.byte	0x04, 0x1c
        /*006a*/ 	.short	(.L_19 - .L_18)


	//   ....[0]....
.L_18:
        /*006c*/ 	.word	0x00000070


	//   ....[1]....
        /*0070*/ 	.word	0x00000a40


	//----- nvinfo : EIATTR_CBANK_PARAM_SIZE
	.align		4
.L_19:
        /*0074*/ 	.byte	0x03, 0x19
        /*0076*/ 	.short	0x0020


	//----- nvinfo : EIATTR_PARAM_CBANK
	.align		4
        /*0078*/ 	.byte	0x04, 0x0a
        /*007a*/ 	.short	(.L_21 - .L_20)
	.align		4
.L_20:
        /*007c*/ 	.word	index@(.nv.constant0._Z14impalaFindSmemPKfS0_iiPi)
        /*0080*/ 	.short	0x0380
        /*0082*/ 	.short	0x0020


	//----- nvinfo : EIATTR_SW_WAR
	.align		4
.L_21:
        /*0084*/ 	.byte	0x04, 0x36
        /*0086*/ 	.short	(.L_23 - .L_22)
.L_22:
        /*0088*/ 	.word	0x00000008
.L_23:


//--------------------- .nv.callgraph             --------------------------
	.section	.nv.callgraph,"",@"SHT_CUDA_CALLGRAPH"
	.align	4
	.sectionentsize	8
	.align		4
        /*0000*/ 	.word	0x00000000
	.align		4
        /*0004*/ 	.word	0xffffffff
	.align		4
        /*0008*/ 	.word	0x00000000
	.align		4
        /*000c*/ 	.word	0xfffffffe
	.align		4
        /*0010*/ 	.word	0x00000000
	.align		4
        /*0014*/ 	.word	0xfffffffd
	.align		4
        /*0018*/ 	.word	0x00000000
	.align		4
        /*001c*/ 	.word	0xfffffffc


//--------------------- .text._Z14impalaFindSmemPKfS0_iiPi --------------------------
	.section	.text._Z14impalaFindSmemPKfS0_iiPi,"ax",@progbits
	.align	128
        .global         _Z14impalaFindSmemPKfS0_iiPi
        .type           _Z14impalaFindSmemPKfS0_iiPi,@function
        .size           _Z14impalaFindSmemPKfS0_iiPi,(.L_x_6 - _Z14impalaFindSmemPKfS0_iiPi)
        .other          _Z14impalaFindSmemPKfS0_iiPi,@"STO_CUDA_ENTRY STV_DEFAULT"
_Z14impalaFindSmemPKfS0_iiPi:
.text._Z14impalaFindSmemPKfS0_iiPi:
[----:B------:R-:W-:Y:S01]  /*0000*/  LDC R1, c[0x0][0x37c] ;  /* 0x0000df00ff017b82 */ /* 0x000fe20000000800 */
[----:B------:R-:W0:Y:S07]  /*0010*/  S2R R3, SR_TID.X ;  /* 0x0000000000037919 */ /* 0x000e2e0000002100 */
[----:B------:R-:W0:Y:S01]  /*0020*/  S2UR UR4, SR_CTAID.X ;  /* 0x00000000000479c3 */ /* 0x000e220000002500 */
[----:B------:R-:W1:Y:S07]  /*0030*/  LDCU UR5, c[0x0][0x390] ;  /* 0x00007200ff0577ac */ /* 0x000e6e0008000800 */
[----:B------:R-:W0:Y:S02]  /*0040*/  LDC R0, c[0x0][0x360] ;  /* 0x0000d800ff007b82 */ /* 0x000e240000000800 */
[----:B0-----:R-:W-:-:S05]  /*0050*/  IMAD R0, R0, UR4, R3 ;  /* 0x0000000400007c24 */ /* 0x001fca000f8e0203 */
[----:B-1----:R-:W-:-:S13]  /*0060*/  ISETP.GE.AND P0, PT, R0, UR5, PT ;  /* 0x0000000500007c0c */ /* 0x002fda000bf06270 */
[----:B------:R-:W-:Y:S05]  /*0070*/  @P0 EXIT ;  /* 0x000000000000094d */ /* 0x000fea0003800000 */
[----:B------:R-:W0:Y:S01]  /*0080*/  LDCU UR4, c[0x0][0x394] ;  /* 0x00007280ff0477ac */ /* 0x000e220008000800 */
[----:B------:R-:W-:Y:S01]  /*0090*/  IMAD.MOV.U32 R2, RZ, RZ, 0x1 ;  /* 0x00000001ff027424 */ /* 0x000fe200078e00ff */
[----:B------:R-:W1:Y:S01]  /*00a0*/  LDCU.64 UR10, c[0x0][0x358] ;  /* 0x00006b00ff0a77ac */ /* 0x000e620008000a00 */
[----:B0-----:R-:W-:-:S09]  /*00b0*/  UISETP.GE.AND UP0, UPT, UR4, 0x1, UPT ;  /* 0x000000010400788c */ /* 0x001fd2000bf06270 */
[----:B-1----:R-:W-:Y:S05]  /*00c0*/  BRA.U !UP0, `(.L_x_0) ;  /* 0x0000000908507547 */ /* 0x002fea000b800000 */
[----:B------:R-:W-:Y:S02]  /*00d0*/  UISETP.GE.U32.AND UP1, UPT, UR4, 0x8, UPT ;  /* 0x000000080400788c */ /* 0x000fe4000bf26070 */
[----:B------:R-:W-:Y:S01]  /*00e0*/  IMAD R3, R0, UR4, RZ ;  /* 0x0000000400037c24 */ /* 0x000fe2000f8e02ff */
[----:B------:R-:W-:Y:S01]  /*00f0*/  ULOP3.LUT UR8, UR4, 0x7, URZ, 0xc0, !UPT ;  /* 0x0000000704087892 */ /* 0x000fe2000f8ec0ff */
[----:B------:R-:W-:Y:S02]  /*0100*/  IMAD.MOV.U32 R2, RZ, RZ, 0x1 ;  /* 0x00000001ff027424 */ /* 0x000fe400078e00ff */
[----:B------:R-:W-:Y:S01]  /*0110*/  IMAD.MOV.U32 R4, RZ, RZ, RZ ;  /* 0x000000ffff047224 */ /* 0x000fe200078e00ff */
[----:B------:R-:W-:Y:S02]  /*0120*/  UISETP.NE.AND UP0, UPT, UR8, URZ, UPT ;  /* 0x000000ff0800728c */ /* 0x000fe4000bf05270 */
[----:B------:R-:W-:Y:S09]  /*0130*/  BRA.U !UP1, `(.L_x_1) ;  /* 0x0000000509087547 */ /* 0x000ff2000b800000 */
[----:B------:R-:W0:Y:S01]  /*0140*/  LDC.64 R4, c[0x0][0x380] ;  /* 0x0000e000ff047b82 */ /* 0x000e220000000a00 */
[----:B------:R-:W1:Y:S01]  /*0150*/  LDCU.64 UR6, c[0x0][0x388] ;  /* 0x00007100ff0677ac */ /* 0x000e620008000a00 */
[----:B------:R-:W-:Y:S01]  /*0160*/  IMAD.MOV.U32 R2, RZ, RZ, 0x1 ;  /* 0x00000001ff027424 */ /* 0x000fe200078e00ff */
[----:B------:R-:W-:-:S04]  /*0170*/  ULOP3.LUT UR4, UR4, 0x7ffffff8, URZ, 0xc0, !UPT ;  /* 0x7ffffff804047892 */ /* 0x000fc8000f8ec0ff */
[----:B------:R-:W-:Y:S02]  /*0180*/  UIADD3 UR9, UPT, UPT, -UR4, URZ, URZ ;  /* 0x000000ff04097290 */ /* 0x000fe4000fffe1ff */
[----:B-1----:R-:W-:-:S04]  /*0190*/  UIADD3 UR5, UP1, UPT, UR6, 0x10, URZ ;  /* 0x0000001006057890 */ /* 0x002fc8000ff3e0ff */
[----:B------:R-:W-:Y:S01]  /*01a0*/  UIADD3.X UR6, UPT, UPT, URZ, UR7, URZ, UP1, !UPT ;  /* 0x00000007ff067290 */ /* 0x000fe20008ffe4ff */
[----:B0-----:R-:W-:-:S04]  /*01b0*/  IMAD.WIDE R4, R3, 0x4, R4 ;  /* 0x0000000403047825 */ /* 0x001fc800078e0204 */
[----:B------:R-:W-:Y:S01]  /*01c0*/  IMAD.U32 R6, RZ, RZ, UR5 ;  /* 0x00000005ff067e24 */ /* 0x000fe2000f8e00ff */
[----:B------:R-:W-:Y:S01]  /*01d0*/  IADD3 R12, P0, PT, R4, 0x10, RZ ;  /* 0x00000010040c7810 */ /* 0x000fe20007f1e0ff */
[----:B------:R-:W-:Y:S02]  /*01e0*/  IMAD.U32 R4, RZ, RZ, UR4 ;  /* 0x00000004ff047e24 */ /* 0x000fe4000f8e00ff */
[----:B------:R-:W-:Y:S02]  /*01f0*/  IMAD.U32 R7, RZ, RZ, UR6 ;  /* 0x00000006ff077e24 */ /* 0x000fe4000f8e00ff */
[----:B------:R-:W-:Y:S02]  /*0200*/  IMAD.X R13, RZ, RZ, R5, P0 ;  /* 0x000000ffff0d7224 */ /* 0x000fe400000e0605 */
[----:B------:R-:W-:-:S07]  /*0210*/  IMAD.MOV.U32 R5, RZ, RZ, R3 ;  /* 0x000000ffff057224 */ /* 0x000fce00078e0003 */
.L_x_2:
[----:B------:R-:W2:Y:S04]  /*0220*/  LDG.E R14, desc[UR10][R6.64+-0x10] ;  /* 0xfffff00a060e7981 */ /* 0x000ea8000c1e1900 */
[----:B------:R-:W3:Y:S04]  /*0230*/  LDG.E R15, desc[UR10][R6.64+-0xc] ;  /* 0xfffff40a060f7981 */ /* 0x000ee8000c1e1900 */
[----:B------:R-:W4:Y:S04]  /*0240*/  LDG.E R10, desc[UR10][R6.64+-0x8] ;  /* 0xfffff80a060a7981 */ /* 0x000f28000c1e1900 */
[----:B------:R-:W5:Y:S04]  /*0250*/  LDG.E R17, desc[UR10][R6.64+-0x4] ;  /* 0xfffffc0a06117981 */ /* 0x000f68000c1e1900 */
[----:B------:R-:W5:Y:S04]  /*0260*/  LDG.E R18, desc[UR10][R6.64] ;  /* 0x0000000a06127981 */ /* 0x000f68000c1e1900 */
[----:B------:R-:W5:Y:S04]  /*0270*/  LDG.E R19, desc[UR10][R6.64+0x4] ;  /* 0x0000040a06137981 */ /* 0x000f68000c1e1900 */
[----:B------:R-:W5:Y:S04]  /*0280*/  LDG.E R20, desc[UR10][R6.64+0x8] ;  /* 0x0000080a06147981 */ /* 0x000f68000c1e1900 */
[----:B------:R-:W5:Y:S01]  /*0290*/  LDG.E R21, desc[UR10][R6.64+0xc] ;  /* 0x00000c0a06157981 */ /* 0x000f62000c1e1900 */
[----:B--2---:R-:W-:-:S02]  /*02a0*/  FSETP.NAN.AND P2, PT, |R14|, |R14|, PT ;  /* 0x4000000e0e00720b */ /* 0x004fc40003f48200 */
[----:B---3--:R-:W-:-:S11]  /*02b0*/  FSETP.NAN.AND P5, PT, |R15|, |R15|, PT ;  /* 0x4000000f0f00720b */ /* 0x008fd60003fa8200 */
[----:B------:R-:W0:Y:S02]  /*02c0*/  @!P2 LDC.64 R8, c[0x0][0x380] ;  /* 0x0000e000ff08ab82 */ /* 0x000e240000000a00 */
[----:B0-----:R-:W-:-:S05]  /*02d0*/  @!P2 IMAD.WIDE R8, R5, 0x4, R8 ;  /* 0x000000040508a825 */ /* 0x001fca00078e0208 */
[----:B------:R0:W2:Y:S02]  /*02e0*/  @!P2 LDG.E R11, desc[UR10][R8.64] ;  /* 0x0000000a080ba981 */ /* 0x0000a4000c1e1900 */
[----:B0-----:R-:W-:Y:S02]  /*02f0*/  IMAD.MOV.U32 R8, RZ, RZ, R12 ;  /* 0x000000ffff087224 */ /* 0x001fe400078e000c */
[----:B------:R-:W-:-:S05]  /*0300*/  IMAD.MOV.U32 R9, RZ, RZ, R13 ;  /* 0x000000ffff097224 */ /* 0x000fca00078e000d */
[----:B------:R-:W3:Y:S01]  /*0310*/  @!P5 LDG.E R12, desc[UR10][R8.64+-0xc] ;  /* 0xfffff40a080cd981 */ /* 0x000ee2000c1e1900 */
[----:B----4-:R-:W-:Y:S02]  /*0320*/  FSETP.NAN.AND P3, PT, |R10|, |R10|, PT ;  /* 0x4000000a0a00720b */ /* 0x010fe40003f68200 */
[----:B-----5:R-:W-:Y:S02]  /*0330*/  FSETP.NAN.AND P4, PT, |R17|, |R17|, PT ;  /* 0x400000111100720b */ /* 0x020fe40003f88200 */
[----:B------:R-:W-:-:S13]  /*0340*/  FSETP.NAN.AND P0, PT, |R18|, |R18|, PT ;  /* 0x400000121200720b */ /* 0x000fda0003f08200 */
[----:B------:R-:W4:Y:S01]  /*0350*/  @!P0 LDG.E R13, desc[UR10][R8.64] ;  /* 0x0000000a080d8981 */ /* 0x000f22000c1e1900 */
[----:B--2---:R-:W-:-:S03]  /*0360*/  @!P2 FSETP.NEU.AND P1, PT, R11, R14, PT ;  /* 0x0000000e0b00a20b */ /* 0x004fc60003f2d000 */
[----:B------:R-:W2:Y:S01]  /*0370*/  @!P3 LDG.E R11, desc[UR10][R8.64+-0x8] ;  /* 0xfffff80a080bb981 */ /* 0x000ea2000c1e1900 */
[----:B------:R-:W-:Y:S02]  /*0380*/  @!P2 SEL R2, R2, RZ, !P1 ;  /* 0x000000ff0202a207 */ /* 0x000fe40004800000 */
[----:B------:R-:W-:Y:S02]  /*0390*/  FSETP.NAN.AND P1, PT, |R19|, |R19|, PT ;  /* 0x400000131300720b */ /* 0x000fe40003f28200 */
[----:B------:R-:W-:Y:S02]  /*03a0*/  FSETP.NAN.AND P2, PT, |R20|, |R20|, PT ;  /* 0x400000141400720b */ /* 0x000fe40003f48200 */
[----:B---3--:R-:W-:Y:S02]  /*03b0*/  @!P5 FSETP.NEU.AND P6, PT, R12, R15, PT ;  /* 0x0000000f0c00d20b */ /* 0x008fe40003fcd000 */
[----:B------:R-:W3:Y:S02]  /*03c0*/  @!P4 LDG.E R12, desc[UR10][R8.64+-0x4] ;  /* 0xfffffc0a080cc981 */ /* 0x000ee4000c1e1900 */
[----:B------:R-:W-:-:S02]  /*03d0*/  @!P5 SEL R2, R2, RZ, !P6 ;  /* 0x000000ff0202d207 */ /* 0x000fc40007000000 */
[----:B------:R-:W-:-:S03]  /*03e0*/  FSETP.NAN.AND P5, PT, |R21|, |R21|, PT ;  /* 0x400000151500720b */ /* 0x000fc60003fa8200 */
[----:B------:R-:W5:Y:S04]  /*03f0*/  @!P1 LDG.E R14, desc[UR10][R8.64+0x4] ;  /* 0x0000040a080e9981 */ /* 0x000f68000c1e1900 */
[----:B------:R-:W5:Y:S06]  /*0400*/  @!P2 LDG.E R15, desc[UR10][R8.64+0x8] ;  /* 0x0000080a080fa981 */ /* 0x000f6c000c1e1900 */
[----:B------:R-:W5:Y:S01]  /*0410*/  @!P5 LDG.E R16, desc[UR10][R8.64+0xc] ;  /* 0x00000c0a0810d981 */ /* 0x000f62000c1e1900 */
[----:B------:R-:W-:-:S04]  /*0420*/  UIADD3 UR9, UPT, UPT, UR9, 0x8, URZ ;  /* 0x0000000809097890 */ /* 0x000fc8000fffe0ff */
[----:B------:R-:W-:Y:S01]  /*0430*/  UISETP.NE.AND UP1, UPT, UR9, URZ, UPT ;  /* 0x000000ff0900728c */ /* 0x000fe2000bf25270 */
[----:B------:R-:W-:Y:S01]  /*0440*/  VIADD R5, R5, 0x8 ;  /* 0x0000000805057836 */ /* 0x000fe20000000000 */
[----:B--2---:R-:W-:-:S04]  /*0450*/  @!P3 FSETP.NEU.AND P6, PT, R11, R10, PT ;  /* 0x0000000a0b00b20b */ /* 0x004fc80003fcd000 */
[----:B------:R-:W-:Y:S02]  /*0460*/  @!P3 SEL R2, R2, RZ, !P6 ;  /* 0x000000ff0202b207 */ /* 0x000fe40007000000 */
[----:B----4-:R-:W-:Y:S02]  /*0470*/  @!P0 FSETP.NEU.AND P6, PT, R13, R18, PT ;  /* 0x000000120d00820b */ /* 0x010fe40003fcd000 */
[----:B---3--:R-:W-:-:S04]  /*0480*/  @!P4 FSETP.NEU.AND P3, PT, R12, R17, PT ;  /* 0x000000110c00c20b */ /* 0x008fc80003f6d000 */
[----:B------:R-:W-:Y:S02]  /*0490*/  @!P4 SEL R2, R2, RZ, !P3 ;  /* 0x000000ff0202c207 */ /* 0x000fe40005800000 */
[----:B-----5:R-:W-:Y:S02]  /*04a0*/  @!P1 FSETP.NEU.AND P3, PT, R14, R19, PT ;  /* 0x000000130e00920b */ /* 0x020fe40003f6d000 */
[----:B------:R-:W-:Y:S02]  /*04b0*/  @!P0 SEL R2, R2, RZ, !P6 ;  /* 0x000000ff02028207 */ /* 0x000fe40007000000 */
[----:B------:R-:W-:Y:S02]  /*04c0*/  @!P2 FSETP.NEU.AND P4, PT, R15, R20, PT ;  /* 0x000000140f00a20b */ /* 0x000fe40003f8d000 */
[----:B------:R-:W-:Y:S02]  /*04d0*/  @!P1 SEL R2, R2, RZ, !P3 ;  /* 0x000000ff02029207 */ /* 0x000fe40005800000 */
[----:B------:R-:W-:-:S02]  /*04e0*/  IADD3 R6, P1, PT, R6, 0x20, RZ ;  /* 0x0000002006067810 */ /* 0x000fc40007f3e0ff */
[----:B------:R-:W-:Y:S02]  /*04f0*/  IADD3 R12, P3, PT, R8, 0x20, RZ ;  /* 0x00000020080c7810 */ /* 0x000fe40007f7e0ff */
[----:B------:R-:W-:Y:S02]  /*0500*/  @!P5 FSETP.NEU.AND P0, PT, R16, R21, PT ;  /* 0x000000151000d20b */ /* 0x000fe40003f0d000 */
[----:B------:R-:W-:Y:S01]  /*0510*/  @!P2 SEL R2, R2, RZ, !P4 ;  /* 0x000000ff0202a207 */ /* 0x000fe20006000000 */
[----:B------:R-:W-:Y:S02]  /*0520*/  IMAD.X R7, RZ, RZ, R7, P1 ;  /* 0x000000ffff077224 */ /* 0x000fe400008e0607 */
[----:B------:R-:W-:Y:S01]  /*0530*/  IMAD.X R13, RZ, RZ, R9, P3 ;  /* 0x000000ffff0d7224 */ /* 0x000fe200018e0609 */
[----:B------:R-:W-:Y:S01]  /*0540*/  @!P5 SEL R2, R2, RZ, !P0 ;  /* 0x000000ff0202d207 */ /* 0x000fe20004000000 */
[----:B------:R-:W-:Y:S06]  /*0550*/  BRA.U UP1, `(.L_x_2) ;  /* 0xfffffffd01307547 */ /* 0x000fec000b83ffff */
.L_x_1:
[----:B------:R-:W-:Y:S05]  /*0560*/  BRA.U !UP0, `(.L_x_0) ;  /* 0x0000000508287547 */ /* 0x000fea000b800000 */
[----:B------:R-:W0:Y:S01]  /*0570*/  LDCU UR4, c[0x0][0x394] ;  /* 0x00007280ff0477ac */ /* 0x000e220008000800 */
[----:B------:R-:W-:Y:S02]  /*0580*/  UISETP.GE.U32.AND UP0, UPT, UR8, 0x4, UPT ;  /* 0x000000040800788c */ /* 0x000fe4000bf06070 */
[----:B0-----:R-:W-:-:S04]  /*0590*/  ULOP3.LUT UR5, UR4, 0x3, URZ, 0xc0, !UPT ;  /* 0x0000000304057892 */ /* 0x001fc8000f8ec0ff */
[----:B------:R-:W-:-:S03]  /*05a0*/  UISETP.NE.AND UP1, UPT, UR5, URZ, UPT ;  /* 0x000000ff0500728c */ /* 0x000fc6000bf25270 */
[----:B------:R-:W-:Y:S08]  /*05b0*/  BRA.U !UP0, `(.L_x_3) ;  /* 0x00000001087c7547 */ /* 0x000ff0000b800000 */
[----:B------:R-:W0:Y:S01]  /*05c0*/  LDC.64 R6, c[0x0][0x388] ;  /* 0x0000e200ff067b82 */ /* 0x000e220000000a00 */
[----:B------:R-:W1:Y:S01]  /*05d0*/  LDCU.64 UR6, c[0x0][0x380] ;  /* 0x00007000ff0677ac */ /* 0x000e620008000a00 */
[----:B0-----:R-:W-:-:S05]  /*05e0*/  IMAD.WIDE.U32 R10, R4, 0x4, R6 ;  /* 0x00000004040a7825 */ /* 0x001fca00078e0006 */
[----:B------:R-:W2:Y:S04]  /*05f0*/  LDG.E R13, desc[UR10][R10.64] ;  /* 0x0000000a0a0d7981 */ /* 0x000ea8000c1e1900 */
[----:B------:R-:W3:Y:S04]  /*0600*/  LDG.E R14, desc[UR10][R10.64+0x4] ;  /* 0x0000040a0a0e7981 */ /* 0x000ee8000c1e1900 */
[----:B------:R-:W4:Y:S04]  /*0610*/  LDG.E R15, desc[UR10][R10.64+0x8] ;  /* 0x0000080a0a0f7981 */ /* 0x000f28000c1e1900 */
[----:B------:R-:W5:Y:S01]  /*0620*/  LDG.E R16, desc[UR10][R10.64+0xc] ;  /* 0x00000c0a0a107981 */ /* 0x000f62000c1e1900 */
[----:B------:R-:W-:-:S04]  /*0630*/  IADD3 R7, P0, PT, R3, R4, RZ ;  /* 0x0000000403077210 */ /* 0x000fc80007f1e0ff */
[----:B------:R-:W-:Y:S02]  /*0640*/  LEA.HI.X.SX32 R12, R3, RZ, 0x1, P0 ;  /* 0x000000ff030c7211 */ /* 0x000fe400000f0eff */
[----:B-1----:R-:W-:-:S04]  /*0650*/  LEA R6, P0, R7, UR6, 0x2 ;  /* 0x0000000607067c11 */ /* 0x002fc8000f8010ff */
[----:B------:R-:W-:Y:S02]  /*0660*/  LEA.HI.X R7, R7, UR7, R12, 0x2, P0 ;  /* 0x0000000707077c11 */ /* 0x000fe400080f140c */
[----:B--2---:R-:W-:Y:S02]  /*0670*/  FSETP.NAN.AND P3, PT, |R13|, |R13|, PT ;  /* 0x4000000d0d00720b */ /* 0x004fe40003f68200 */
[----:B---3--:R-:W-:Y:S02]  /*0680*/  FSETP.NAN.AND P2, PT, |R14|, |R14|, PT ;  /* 0x4000000e0e00720b */ /* 0x008fe40003f48200 */
[----:B----4-:R-:W-:Y:S02]  /*0690*/  FSETP.NAN.AND P1, PT, |R15|, |R15|, PT ;  /* 0x4000000f0f00720b */ /* 0x010fe40003f28200 */
[----:B-----5:R-:W-:-:S07]  /*06a0*/  FSETP.NAN.AND P0, PT, |R16|, |R16|, PT ;  /* 0x400000101000720b */ /* 0x020fce0003f08200 */
[----:B------:R-:W0:Y:S01]  /*06b0*/  @!P3 LDC.64 R8, c[0x0][0x380] ;  /* 0x0000e000ff08bb82 */ /* 0x000e220000000a00 */
[----:B------:R-:W-:-:S03]  /*06c0*/  @!P3 IMAD.IADD R5, R3, 0x1, R4 ;  /* 0x000000010305b824 */ /* 0x000fc600078e0204 */
[----:B------:R-:W2:Y:S04]  /*06d0*/  @!P1 LDG.E R10, desc[UR10][R6.64+0x8] ;  /* 0x0000080a060a9981 */ /* 0x000ea8000c1e1900 */
[----:B------:R-:W3:Y:S01]  /*06e0*/  @!P0 LDG.E R11, desc[UR10][R6.64+0xc] ;  /* 0x00000c0a060b8981 */ /* 0x000ee2000c1e1900 */
[----:B0-----:R-:W-:-:S03]  /*06f0*/  @!P3 IMAD.WIDE R8, R5, 0x4, R8 ;  /* 0x000000040508b825 */ /* 0x001fc600078e0208 */
[----:B------:R-:W4:Y:S04]  /*0700*/  @!P2 LDG.E R5, desc[UR10][R6.64+0x4] ;  /* 0x0000040a0605a981 */ /* 0x000f28000c1e1900 */
[----:B------:R-:W5:Y:S01]  /*0710*/  @!P3 LDG.E R8, desc[UR10][R8.64] ;  /* 0x0000000a0808b981 */ /* 0x000f62000c1e1900 */
[----:B------:R-:W-:Y:S01]  /*0720*/  VIADD R4, R4, 0x4 ;  /* 0x0000000404047836 */ /* 0x000fe20000000000 */
[----:B----4-:R-:W-:Y:S02]  /*0730*/  @!P2 FSETP.NEU.AND P5, PT, R5, R14, PT ;  /* 0x0000000e0500a20b */ /* 0x010fe40003fad000 */
[----:B-----5:R-:W-:-:S04]  /*0740*/  @!P3 FSETP.NEU.AND P4, PT, R8, R13, PT ;  /* 0x0000000d0800b20b */ /* 0x020fc80003f8d000 */
[----:B------:R-:W-:Y:S02]  /*0750*/  @!P3 SEL R2, R2, RZ, !P4 ;  /* 0x000000ff0202b207 */ /* 0x000fe40006000000 */
[----:B--2---:R-:W-:Y:S02]  /*0760*/  @!P1 FSETP.NEU.AND P3, PT, R10, R15, PT ;  /* 0x0000000f0a00920b */ /* 0x004fe40003f6d000 */
[----:B------:R-:W-:Y:S02]  /*0770*/  @!P2 SEL R2, R2, RZ, !P5 ;  /* 0x000000ff0202a207 */ /* 0x000fe40006800000 */
[----:B---3--:R-:W-:Y:S02]  /*0780*/  @!P0 FSETP.NEU.AND P2, PT, R11, R16, PT ;  /* 0x000000100b00820b */ /* 0x008fe40003f4d000 */
[----:B------:R-:W-:-:S04]  /*0790*/  @!P1 SEL R2, R2, RZ, !P3 ;  /* 0x000000ff02029207 */ /* 0x000fc80005800000 */
[----:B------:R-:W-:-:S07]  /*07a0*/  @!P0 SEL R2, R2, RZ, !P2 ;  /* 0x000000ff02028207 */ /* 0x000fce0005000000 */
.L_x_3:
[----:B------:R-:W-:Y:S05]  /*07b0*/  BRA.U !UP1, `(.L_x_0) ;  /* 0x0000000109947547 */ /* 0x000fea000b800000 */
[----:B------:R-:W-:Y:S02]  /*07c0*/  UISETP.NE.AND UP0, UPT, UR5, 0x1, UPT ;  /* 0x000000010500788c */ /* 0x000fe4000bf05270 */
[----:B------:R-:W-:-:S04]  /*07d0*/  ULOP3.LUT UR4, UR4, 0x1, URZ, 0xc0, !UPT ;  /* 0x0000000104047892 */ /* 0x000fc8000f8ec0ff */
[----:B------:R-:W-:-:S03]  /*07e0*/  UISETP.NE.U32.AND UP1, UPT, UR4, 0x1, UPT ;  /* 0x000000010400788c */ /* 0x000fc6000bf25070 */
[----:B------:R-:W-:Y:S08]  /*07f0*/  BRA.U !UP0, `(.L_x_4) ;  /* 0x0000000108547547 */ /* 0x000ff0000b800000 */
[----:B------:R-:W0:Y:S02]  /*0800*/  LDC.64 R6, c[0x0][0x388] ;  /* 0x0000e200ff067b82 */ /* 0x000e240000000a00 */
[----:B0-----:R-:W-:-:S05]  /*0810*/  IMAD.WIDE.U32 R6, R4, 0x4, R6 ;  /* 0x0000000404067825 */ /* 0x001fca00078e0006 */
[----:B------:R-:W2:Y:S04]  /*0820*/  LDG.E R5, desc[UR10][R6.64] ;  /* 0x0000000a06057981 */ /* 0x000ea8000c1e1900 */
[----:B------:R-:W3:Y:S01]  /*0830*/  LDG.E R13, desc[UR10][R6.64+0x4] ;  /* 0x0000040a060d7981 */ /* 0x000ee2000c1e1900 */
[----:B--2---:R-:W-:Y:S02]  /*0840*/  FSETP.NAN.AND P2, PT, |R5|, |R5|, PT ;  /* 0x400000050500720b */ /* 0x004fe40003f48200 */
[----:B---3--:R-:W-:-:S11]  /*0850*/  FSETP.NAN.AND P3, PT, |R13|, |R13|, PT ;  /* 0x4000000d0d00720b */ /* 0x008fd60003f68200 */
[----:B------:R-:W0:Y:S08]  /*0860*/  @!P2 LDC.64 R8, c[0x0][0x380] ;  /* 0x0000e000ff08ab82 */ /* 0x000e300000000a00 */
[----:B------:R-:W1:Y:S01]  /*0870*/  @!P3 LDC.64 R16, c[0x0][0x380] ;  /* 0x0000e000ff10bb82 */ /* 0x000e620000000a00 */
[C---:B------:R-:W-:Y:S01]  /*0880*/  @!P3 IADD3 R12, P0, PT, R3.reuse, R4, RZ ;  /* 0x00000004030cb210 */ /* 0x040fe20007f1e0ff */
[----:B------:R-:W-:-:S03]  /*0890*/  @!P2 IMAD.IADD R11, R3, 0x1, R4 ;  /* 0x00000001030ba824 */ /* 0x000fc600078e0204 */
[----:B------:R-:W-:Y:S01]  /*08a0*/  @!P3 LEA.HI.X.SX32 R14, R3, RZ, 0x1, P0 ;  /* 0x000000ff030eb211 */ /* 0x000fe200000f0eff */
[----:B0-----:R-:W-:-:S06]  /*08b0*/  @!P2 IMAD.WIDE R8, R11, 0x4, R8 ;  /* 0x000000040b08a825 */ /* 0x001fcc00078e0208 */
[----:B------:R-:W2:Y:S01]  /*08c0*/  @!P2 LDG.E R8, desc[UR10][R8.64] ;  /* 0x0000000a0808a981 */ /* 0x000ea2000c1e1900 */
[----:B-1----:R-:W-:-:S04]  /*08d0*/  @!P3 LEA R10, P0, R12, R16, 0x2 ;  /* 0x000000100c0ab211 */ /* 0x002fc800078010ff */
[----:B------:R-:W-:-:S05]  /*08e0*/  @!P3 LEA.HI.X R11, R12, R17, R14, 0x2, P0 ;  /* 0x000000110c0bb211 */ /* 0x000fca00000f140e */
[----:B------:R-:W3:Y:S01]  /*08f0*/  @!P3 LDG.E R10, desc[UR10][R10.64+0x4] ;  /* 0x0000040a0a0ab981 */ /* 0x000ee2000c1e1900 */
[----:B------:R-:W-:Y:S01]  /*0900*/  VIADD R4, R4, 0x2 ;  /* 0x0000000204047836 */ /* 0x000fe20000000000 */
[----:B--2---:R-:W-:-:S04]  /*0910*/  @!P2 FSETP.NEU.AND P0, PT, R8, R5, PT ;  /* 0x000000050800a20b */ /* 0x004fc80003f0d000 */
[----:B------:R-:W-:Y:S02]  /*0920*/  @!P2 SEL R2, R2, RZ, !P0 ;  /* 0x000000ff0202a207 */ /* 0x000fe40004000000 */
[----:B---3--:R-:W-:-:S04]  /*0930*/  @!P3 FSETP.NEU.AND P1, PT, R10, R13, PT ;  /* 0x0000000d0a00b20b */ /* 0x008fc80003f2d000 */
[----:B------:R-:W-:-:S09]  /*0940*/  @!P3 SEL R2, R2, RZ, !P1 ;  /* 0x000000ff0202b207 */ /* 0x000fd20004800000 */
.L_x_4:
[----:B------:R-:W-:Y:S05]  /*0950*/  BRA.U UP1, `(.L_x_0) ;  /* 0x00000001012c7547 */ /* 0x000fea000b800000 */
[----:B------:R-:W0:Y:S02]  /*0960*/  LDC.64 R6, c[0x0][0x388] ;  /* 0x0000e200ff067b82 */ /* 0x000e240000000a00 */
[----:B0-----:R-:W-:-:S05]  /*0970*/  IMAD.WIDE.U32 R6, R4, 0x4, R6 ;  /* 0x0000000404067825 */ /* 0x001fca00078e0006 */
[----:B------:R-:W2:Y:S02]  /*0980*/  LDG.E R9, desc[UR10][R6.64] ;  /* 0x0000000a06097981 */ /* 0x000ea4000c1e1900 */
[----:B--2---:R-:W-:-:S13]  /*0990*/  FSETP.NAN.AND P0, PT, |R9|, |R9|, PT ;  /* 0x400000090900720b */ /* 0x004fda0003f08200 */
[----:B------:R-:W-:Y:S05]  /*09a0*/  @P0 BRA `(.L_x_0) ;  /* 0x0000000000180947 */ /* 0x000fea0003800000 */
[----:B------:R-:W0:Y:S01]  /*09b0*/  LDC.64 R6, c[0x0][0x380] ;  /* 0x0000e000ff067b82 */ /* 0x000e220000000a00 */
[----:B------:R-:W-:-:S04]  /*09c0*/  IMAD.IADD R5, R3, 0x1, R4 ;  /* 0x0000000103057824 */ /* 0x000fc800078e0204 */
[----:B0-----:R-:W-:-:S06]  /*09d0*/  IMAD.WIDE R4, R5, 0x4, R6 ;  /* 0x0000000405047825 */ /* 0x001fcc00078e0206 */
[----:B------:R-:W2:Y:S02]  /*09e0*/  LDG.E R4, desc[UR10][R4.64] ;  /* 0x0000000a04047981 */ /* 0x000ea4000c1e1900 */
[----:B--2---:R-:W-:-:S04]  /*09f0*/  FSETP.NEU.AND P0, PT, R4, R9, PT ;  /* 0x000000090400720b */ /* 0x004fc80003f0d000 */
[----:B------:R-:W-:-:S09]  /*0a00*/  SEL R2, R2, RZ, !P0 ;  /* 0x000000ff02027207 */ /* 0x000fd20004000000 */
.L_x_0:
[----:B------:R-:W0:Y:S02]  /*0a10*/  LDC.64 R4, c[0x0][0x398] ;  /* 0x0000e600ff047b82 */ /* 0x000e240000000a00 */
[----:B0-----:R-:W-:-:S05]  /*0a20*/  IMAD.WIDE R4, R0, 0x4, R4 ;  /* 0x0000000400047825 */ /* 0x001fca00078e0204 */
[----:B------:R-:W-:Y:S01]  /*0a30*/  STG.E desc[UR10][R4.64], R2 ;  /* 0x0000000204007986 */ /* 0x000fe2000c10190a */
[----:B------:R-:W-:Y:S05]  /*0a40*/  EXIT ;  /* 0x000000000000794d */ /* 0x000fea0003800000 */
.L_x_5:
[----:B------:R-:W-:-:S00]  /*0a50*/  BRA `(.L_x_5) ;  /* 0xfffffffc00fc7947 */ /* 0x000fc0000383ffff */
[----:B------:R-:W-:-:S00]  /*0a60*/  NOP ;  /* 0x0000000000007918 */ /* 0x000fc00000000000 */
        /* <DEDUP_REMOVED lines=9> */
.L_x_6:


//--------------------- .nv.shared.reserved.0     --------------------------
	.section	.nv.shared.reserved.0,"aw",@nobits
	.weak		__nv_reservedSMEM_offset_0_alias
	.size		__nv_reservedSMEM_offset_0_alias, 0, 64
	.other		__nv_reservedSMEM_offset_0_alias,@"STO_CUDA_RESERVED_SHARED STV_DEFAULT"
__nv_reservedSMEM_offset_0_alias:
	.zero		0
	.zero		64


//--------------------- .nv.constant0._Z14impalaFindSmemPKfS0_iiPi --------------------------
	.section	.nv.constant0._Z14impalaFindSmemPKfS0_iiPi,"a",@progbits
	.sectionflags	@""
	.align	4
.nv.constant0._Z14impalaFindSmemPKfS0_iiPi:
	.zero		928


//--------------------- SYMBOLS --------------------------

	.type		.nv.reservedSmem.offset0,@object
	.size		.nv.reservedSmem.offset0,0x4
